//
// Generated by NVIDIA NVVM Compiler
//
// Compiler Build ID: CL-36424714
// Cuda compilation tools, release 13.0, V13.0.88
// Based on NVVM 20.0.0
//

.version 9.0
.target sm_100
.address_size 64

	// .globl	_Z9matrixAddiPjS_S_

.visible .entry _Z9matrixAddiPjS_S_(
	.param .u32 _Z9matrixAddiPjS_S__param_0,
	.param .u64 .ptr .align 1 _Z9matrixAddiPjS_S__param_1,
	.param .u64 .ptr .align 1 _Z9matrixAddiPjS_S__param_2,
	.param .u64 .ptr .align 1 _Z9matrixAddiPjS_S__param_3
)
{
	.reg .b32 	%r<8>;
	.reg .b64 	%rd<11>;

	ld.param.u32 	%r1, [_Z9matrixAddiPjS_S__param_0];
	ld.param.u64 	%rd1, [_Z9matrixAddiPjS_S__param_1];
	ld.param.u64 	%rd2, [_Z9matrixAddiPjS_S__param_2];
	ld.param.u64 	%rd3, [_Z9matrixAddiPjS_S__param_3];
	cvta.to.global.u64 	%rd4, %rd3;
	cvta.to.global.u64 	%rd5, %rd2;
	cvta.to.global.u64 	%rd6, %rd1;
	mov.u32 	%r2, %ctaid.x;
	mov.u32 	%r3, %tid.x;
	mad.lo.s32 	%r4, %r1, %r2, %r3;
	mul.wide.s32 	%rd7, %r4, 4;
	add.s64 	%rd8, %rd6, %rd7;
	ld.global.u32 	%r5, [%rd8];
	add.s64 	%rd9, %rd5, %rd7;
	ld.global.u32 	%r6, [%rd9];
	add.s32 	%r7, %r6, %r5;
	add.s64 	%rd10, %rd4, %rd7;
	st.global.u32 	[%rd10], %r7;
	ret;

}
	// .globl	_Z9matrixMuliPjS_S_
.visible .entry _Z9matrixMuliPjS_S_(
	.param .u32 _Z9matrixMuliPjS_S__param_0,
	.param .u64 .ptr .align 1 _Z9matrixMuliPjS_S__param_1,
	.param .u64 .ptr .align 1 _Z9matrixMuliPjS_S__param_2,
	.param .u64 .ptr .align 1 _Z9matrixMuliPjS_S__param_3
)
{
	.reg .pred 	%p<10>;
	.reg .b32 	%r<130>;
	.reg .b64 	%rd<65>;

	ld.param.u32 	%r48, [_Z9matrixMuliPjS_S__param_0];
	ld.param.u64 	%rd11, [_Z9matrixMuliPjS_S__param_1];
	ld.param.u64 	%rd12, [_Z9matrixMuliPjS_S__param_2];
	ld.param.u64 	%rd10, [_Z9matrixMuliPjS_S__param_3];
	cvta.to.global.u64 	%rd1, %rd12;
	cvta.to.global.u64 	%rd2, %rd11;
	mov.u32 	%r50, %ctaid.x;
	mov.u32 	%r1, %tid.x;
	mul.lo.s32 	%r2, %r48, %r50;
	setp.lt.s32 	%p1, %r48, 1;
	mov.b32 	%r129, 0;
	@%p1 bra 	$L__BB1_12;
	and.b32  	%r3, %r48, 7;
	setp.lt.u32 	%p2, %r48, 8;
	mov.b32 	%r124, 0;
	mov.u32 	%r129, %r124;
	@%p2 bra 	$L__BB1_4;
	and.b32  	%r124, %r48, 2147483640;
	neg.s32 	%r118, %r124;
	add.s32 	%r117, %r1, %r48;
	shl.b32 	%r7, %r48, 3;
	shl.b32 	%r54, %r48, 1;
	add.s32 	%r116, %r1, %r54;
	mad.lo.s32 	%r115, %r48, 3, %r1;
	shl.b32 	%r55, %r48, 2;
	add.s32 	%r114, %r1, %r55;
	mad.lo.s32 	%r113, %r48, 5, %r1;
	mad.lo.s32 	%r112, %r48, 6, %r1;
	mad.lo.s32 	%r111, %r48, 7, %r1;
	mul.wide.u32 	%rd13, %r1, 4;
	add.s64 	%rd64, %rd1, %rd13;
	mul.wide.u32 	%rd4, %r7, 4;
	mul.wide.u32 	%rd14, %r2, 4;
	add.s64 	%rd15, %rd14, %rd2;
	add.s64 	%rd63, %rd15, 16;
	mov.b32 	%r129, 0;
$L__BB1_3:
	.pragma "nounroll";
	ld.global.u32 	%r56, [%rd63+-16];
	ld.global.u32 	%r57, [%rd64];
	mad.lo.s32 	%r58, %r57, %r56, %r129;
	ld.global.u32 	%r59, [%rd63+-12];
	mul.wide.u32 	%rd16, %r117, 4;
	add.s64 	%rd17, %rd1, %rd16;
	ld.global.u32 	%r60, [%rd17];
	mad.lo.s32 	%r61, %r60, %r59, %r58;
	ld.global.u32 	%r62, [%rd63+-8];
	mul.wide.u32 	%rd18, %r116, 4;
	add.s64 	%rd19, %rd1, %rd18;
	ld.global.u32 	%r63, [%rd19];
	mad.lo.s32 	%r64, %r63, %r62, %r61;
	ld.global.u32 	%r65, [%rd63+-4];
	mul.wide.u32 	%rd20, %r115, 4;
	add.s64 	%rd21, %rd1, %rd20;
	ld.global.u32 	%r66, [%rd21];
	mad.lo.s32 	%r67, %r66, %r65, %r64;
	ld.global.u32 	%r68, [%rd63];
	mul.wide.u32 	%rd22, %r114, 4;
	add.s64 	%rd23, %rd1, %rd22;
	ld.global.u32 	%r69, [%rd23];
	mad.lo.s32 	%r70, %r69, %r68, %r67;
	ld.global.u32 	%r71, [%rd63+4];
	mul.wide.u32 	%rd24, %r113, 4;
	add.s64 	%rd25, %rd1, %rd24;
	ld.global.u32 	%r72, [%rd25];
	mad.lo.s32 	%r73, %r72, %r71, %r70;
	ld.global.u32 	%r74, [%rd63+8];
	mul.wide.u32 	%rd26, %r112, 4;
	add.s64 	%rd27, %rd1, %rd26;
	ld.global.u32 	%r75, [%rd27];
	mad.lo.s32 	%r76, %r75, %r74, %r73;
	ld.global.u32 	%r77, [%rd63+12];
	mul.wide.u32 	%rd28, %r111, 4;
	add.s64 	%rd29, %rd1, %rd28;
	ld.global.u32 	%r78, [%rd29];
	mad.lo.s32 	%r129, %r78, %r77, %r76;
	add.s32 	%r118, %r118, 8;
	add.s32 	%r117, %r117, %r7;
	add.s32 	%r116, %r116, %r7;
	add.s32 	%r115, %r115, %r7;
	add.s32 	%r114, %r114, %r7;
	add.s32 	%r113, %r113, %r7;
	add.s32 	%r112, %r112, %r7;
	add.s32 	%r111, %r111, %r7;
	add.s64 	%rd64, %rd64, %rd4;
	add.s64 	%rd63, %rd63, 32;
	setp.ne.s32 	%p3, %r118, 0;
	@%p3 bra 	$L__BB1_3;
$L__BB1_4:
	setp.eq.s32 	%p4, %r3, 0;
	@%p4 bra 	$L__BB1_12;
	and.b32  	%r35, %r48, 3;
	setp.lt.u32 	%p5, %r3, 4;
	@%p5 bra 	$L__BB1_7;
	add.s32 	%r80, %r124, %r2;
	mul.wide.u32 	%rd30, %r80, 4;
	add.s64 	%rd31, %rd2, %rd30;
	ld.global.u32 	%r81, [%rd31];
	mad.lo.s32 	%r82, %r124, %r48, %r1;
	mul.wide.u32 	%rd32, %r82, 4;
	add.s64 	%rd33, %rd1, %rd32;
	ld.global.u32 	%r83, [%rd33];
	mad.lo.s32 	%r84, %r83, %r81, %r129;
	cvt.u64.u32 	%rd34, %r2;
	cvt.u64.u32 	%rd35, %r124;
	add.s64 	%rd36, %rd35, %rd34;
	shl.b64 	%rd37, %rd36, 2;
	add.s64 	%rd38, %rd2, %rd37;
	ld.global.u32 	%r85, [%rd38+4];
	add.s32 	%r86, %r82, %r48;
	mul.wide.u32 	%rd39, %r86, 4;
	add.s64 	%rd40, %rd1, %rd39;
	ld.global.u32 	%r87, [%rd40];
	mad.lo.s32 	%r88, %r87, %r85, %r84;
	ld.global.u32 	%r89, [%rd38+8];
	add.s32 	%r90, %r86, %r48;
	mul.wide.u32 	%rd41, %r90, 4;
	add.s64 	%rd42, %rd1, %rd41;
	ld.global.u32 	%r91, [%rd42];
	mad.lo.s32 	%r92, %r91, %r89, %r88;
	ld.global.u32 	%r93, [%rd38+12];
	add.s32 	%r94, %r90, %r48;
	mul.wide.u32 	%rd43, %r94, 4;
	add.s64 	%rd44, %rd1, %rd43;
	ld.global.u32 	%r95, [%rd44];
	mad.lo.s32 	%r129, %r95, %r93, %r92;
	add.s32 	%r124, %r124, 4;
$L__BB1_7:
	setp.eq.s32 	%p6, %r35, 0;
	@%p6 bra 	$L__BB1_12;
	setp.eq.s32 	%p7, %r35, 1;
	@%p7 bra 	$L__BB1_10;
	add.s32 	%r97, %r124, %r2;
	mul.wide.u32 	%rd45, %r97, 4;
	add.s64 	%rd46, %rd2, %rd45;
	ld.global.u32 	%r98, [%rd46];
	mad.lo.s32 	%r99, %r124, %r48, %r1;
	mul.wide.u32 	%rd47, %r99, 4;
	add.s64 	%rd48, %rd1, %rd47;
	ld.global.u32 	%r100, [%rd48];
	mad.lo.s32 	%r101, %r100, %r98, %r129;
	cvt.u64.u32 	%rd49, %r2;
	cvt.u64.u32 	%rd50, %r124;
	add.s64 	%rd51, %rd50, %rd49;
	shl.b64 	%rd52, %rd51, 2;
	add.s64 	%rd53, %rd2, %rd52;
	ld.global.u32 	%r102, [%rd53+4];
	add.s32 	%r103, %r99, %r48;
	mul.wide.u32 	%rd54, %r103, 4;
	add.s64 	%rd55, %rd1, %rd54;
	ld.global.u32 	%r104, [%rd55];
	mad.lo.s32 	%r129, %r104, %r102, %r101;
	add.s32 	%r124, %r124, 2;
$L__BB1_10:
	and.b32  	%r105, %r48, 1;
	setp.eq.b32 	%p8, %r105, 1;
	not.pred 	%p9, %p8;
	@%p9 bra 	$L__BB1_12;
	add.s32 	%r106, %r124, %r2;
	mul.wide.u32 	%rd56, %r106, 4;
	add.s64 	%rd57, %rd2, %rd56;
	ld.global.u32 	%r107, [%rd57];
	mad.lo.s32 	%r108, %r124, %r48, %r1;
	mul.wide.u32 	%rd58, %r108, 4;
	add.s64 	%rd59, %rd1, %rd58;
	ld.global.u32 	%r109, [%rd59];
	mad.lo.s32 	%r129, %r109, %r107, %r129;
$L__BB1_12:
	cvta.to.global.u64 	%rd60, %rd10;
	add.s32 	%r110, %r2, %r1;
	mul.wide.s32 	%rd61, %r110, 4;
	add.s64 	%rd62, %rd60, %rd61;
	st.global.u32 	[%rd62], %r129;
	ret;

}


// ===== COMPILED SASS (sm_100) =====

	.target	sm_100

	.elftype	@"ET_EXEC"


//--------------------- .note.nv.tkinfo           --------------------------
	.section	.note.nv.tkinfo,"",@"SHT_NOTE"
	.sectionflags	@"SHF_NOTE_NV_TKINFO"
	.tkinfo
        /*0018*/ 	.word	0x00000002
        /*0030*/ 	.string	""
        /*0030*/ 	.string	"ptxas"
        /*0030*/ 	.string	"Cuda compilation tools, release 13.0, V13.0.88"
        /*0030*/ 	.string	"Build cuda_13.0.r13.0/compiler.36424714_0"
        /*0030*/ 	.string	"-arch sm_100 -m 64 "



//--------------------- .note.nv.cuinfo           --------------------------
	.section	.note.nv.cuinfo,"",@"SHT_NOTE"
	.sectionflags	@"SHF_NOTE_NV_CUINFO"
        /*0018*/ 	.short	0x0002
        /*001a*/ 	.short	0x0064
        /*001c*/ 	.short	0x0082
	.zero		2


//--------------------- .nv.info                  --------------------------
	.section	.nv.info,"",@"SHT_CUDA_INFO"
	.align	4


	//----- nvinfo : EIATTR_REGCOUNT
	.align		4
        /*0000*/ 	.byte	0x04, 0x2f
        /*0002*/ 	.short	(.L_1 - .L_0)
	.align		4
.L_0:
        /*0004*/ 	.word	index@(_Z9matrixAddiPjS_S_)
        /*0008*/ 	.word	0x0000000c


	//----- nvinfo : EIATTR_FRAME_SIZE
	.align		4
.L_1:
        /*000c*/ 	.byte	0x04, 0x11
        /*000e*/ 	.short	(.L_3 - .L_2)
	.align		4
.L_2:
        /*0010*/ 	.word	index@(_Z9matrixAddiPjS_S_)
        /*0014*/ 	.word	0x00000000


	//----- nvinfo : EIATTR_REGCOUNT
	.align		4
.L_3:
        /*0018*/ 	.byte	0x04, 0x2f
        /*001a*/ 	.short	(.L_5 - .L_4)
	.align		4
.L_4:
        /*001c*/ 	.word	index@(_Z9matrixMuliPjS_S_)
        /*0020*/ 	.word	0x00000020


	//----- nvinfo : EIATTR_FRAME_SIZE
	.align		4
.L_5:
        /*0024*/ 	.byte	0x04, 0x11
        /*0026*/ 	.short	(.L_7 - .L_6)
	.align		4
.L_6:
        /*0028*/ 	.word	index@(_Z9matrixMuliPjS_S_)
        /*002c*/ 	.word	0x00000000


	//----- nvinfo : EIATTR_MIN_STACK_SIZE
	.align		4
.L_7:
        /*0030*/ 	.byte	0x04, 0x12
        /*0032*/ 	.short	(.L_9 - .L_8)
	.align		4
.L_8:
        /*0034*/ 	.word	index@(_Z9matrixMuliPjS_S_)
        /*0038*/ 	.word	0x00000000


	//----- nvinfo : EIATTR_MIN_STACK_SIZE
	.align		4
.L_9:
        /*003c*/ 	.byte	0x04, 0x12
        /*003e*/ 	.short	(.L_11 - .L_10)
	.align		4
.L_10:
        /*0040*/ 	.word	index@(_Z9matrixAddiPjS_S_)
        /*0044*/ 	.word	0x00000000
.L_11:


//--------------------- .nv.compat                --------------------------
	.section	.nv.compat,"",@"SHT_CUDA_COMPAT_INFO"
	.align	4
        /*0000*/ 	.byte	0x02, 0x09, 0x00, 0x00, 0x02, 0x02, 0x01, 0x00, 0x02, 0x05, 0x05, 0x00, 0x03, 0x07, 0x01, 0x01
        /*0010*/ 	.byte	0x02, 0x03, 0x00, 0x00, 0x02, 0x06, 0x01, 0x00, 0x04, 0x0b, 0x08, 0x00, 0x09, 0x00, 0x00, 0x00
        /*0020*/ 	.byte	0x00, 0x00, 0x00, 0x00


//--------------------- .nv.info._Z9matrixMuliPjS_S_ --------------------------
	.section	.nv.info._Z9matrixMuliPjS_S_,"",@"SHT_CUDA_INFO"
	.sectionflags	@""
	.align	4


	//----- nvinfo : EIATTR_CUDA_API_VERSION
	.align		4
        /*0000*/ 	.byte	0x04, 0x37
        /*0002*/ 	.short	(.L_13 - .L_12)
.L_12:
        /*0004*/ 	.word	0x00000082


	//----- nvinfo : EIATTR_KPARAM_INFO
	.align		4
.L_13:
        /*0008*/ 	.byte	0x04, 0x17
        /*000a*/ 	.short	(.L_15 - .L_14)
.L_14:
        /*000c*/ 	.word	0x00000000
        /*0010*/ 	.short	0x0003
        /*0012*/ 	.short	0x0018
        /*0014*/ 	.byte	0x00, 0xf5, 0x21, 0x00


	//----- nvinfo : EIATTR_KPARAM_INFO
	.align		4
.L_15:
        /*0018*/ 	.byte	0x04, 0x17
        /*001a*/ 	.short	(.L_17 - .L_16)
.L_16:
        /*001c*/ 	.word	0x00000000
        /*0020*/ 	.short	0x0002
        /*0022*/ 	.short	0x0010
        /*0024*/ 	.byte	0x00, 0xf5, 0x21, 0x00


	//----- nvinfo : EIATTR_KPARAM_INFO
	.align		4
.L_17:
        /*0028*/ 	.byte	0x04, 0x17
        /*002a*/ 	.short	(.L_19 - .L_18)
.L_18:
        /*002c*/ 	.word	0x00000000
        /*0030*/ 	.short	0x0001
        /*0032*/ 	.short	0x0008
        /*0034*/ 	.byte	0x00, 0xf5, 0x21, 0x00


	//----- nvinfo : EIATTR_KPARAM_INFO
	.align		4
.L_19:
        /*0038*/ 	.byte	0x04, 0x17
        /*003a*/ 	.short	(.L_21 - .L_20)
.L_20:
        /*003c*/ 	.word	0x00000000
        /*0040*/ 	.short	0x0000
        /*0042*/ 	.short	0x0000
        /*0044*/ 	.byte	0x00, 0xf0, 0x11, 0x00


	//----- nvinfo : EIATTR_SPARSE_MMA_MASK
	.align		4
.L_21:
        /*0048*/ 	.byte	0x03, 0x50
        /*004a*/ 	.short	0x0000


	//----- nvinfo : EIATTR_MAXREG_COUNT
	.align		4
        /*004c*/ 	.byte	0x03, 0x1b
        /*004e*/ 	.short	0x00ff


	//----- nvinfo : EIATTR_MERCURY_ISA_VERSION
	.align		4
        /*0050*/ 	.byte	0x03, 0x5f
        /*0052*/ 	.short	0x0101


	//----- nvinfo : EIATTR_VRC_CTA_INIT_COUNT
	.align		4
        /*0054*/ 	.byte	0x02, 0x4a
	.zero		1
	.zero		1


	//----- nvinfo : EIATTR_EXIT_INSTR_OFFSETS
	.align		4
        /*0058*/ 	.byte	0x04, 0x1c
        /*005a*/ 	.short	(.L_23 - .L_22)


	//   ....[0]....
.L_22:
        /*005c*/ 	.word	0x00000980


	//----- nvinfo : EIATTR_CBANK_PARAM_SIZE
	.align		4
.L_23:
        /*0060*/ 	.byte	0x03, 0x19
        /*0062*/ 	.short	0x0020


	//----- nvinfo : EIATTR_PARAM_CBANK
	.align		4
        /*0064*/ 	.byte	0x04, 0x0a
        /*0066*/ 	.short	(.L_25 - .L_24)
	.align		4
.L_24:
        /*0068*/ 	.word	index@(.nv.constant0._Z9matrixMuliPjS_S_)
        /*006c*/ 	.short	0x0380
        /*006e*/ 	.short	0x0020


	//----- nvinfo : EIATTR_SW_WAR
	.align		4
.L_25:
        /*0070*/ 	.byte	0x04, 0x36
        /*0072*/ 	.short	(.L_27 - .L_26)
.L_26:
        /*0074*/ 	.word	0x00000008
.L_27:


//--------------------- .nv.info._Z9matrixAddiPjS_S_ --------------------------
	.section	.nv.info._Z9matrixAddiPjS_S_,"",@"SHT_CUDA_INFO"
	.sectionflags	@""
	.align	4


	//----- nvinfo : EIATTR_CUDA_API_VERSION
	.align		4
        /*0000*/ 	.byte	0x04, 0x37
        /*0002*/ 	.short	(.L_29 - .L_28)
.L_28:
        /*0004*/ 	.word	0x00000082


	//----- nvinfo : EIATTR_KPARAM_INFO
	.align		4
.L_29:
        /*0008*/ 	.byte	0x04, 0x17
        /*000a*/ 	.short	(.L_31 - .L_30)
.L_30:
        /*000c*/ 	.word	0x00000000
        /*0010*/ 	.short	0x0003
        /*0012*/ 	.short	0x0018
        /*0014*/ 	.byte	0x00, 0xf5, 0x21, 0x00


	//----- nvinfo : EIATTR_KPARAM_INFO
	.align		4
.L_31:
        /*0018*/ 	.byte	0x04, 0x17
        /*001a*/ 	.short	(.L_33 - .L_32)
.L_32:
        /*001c*/ 	.word	0x00000000
        /*0020*/ 	.short	0x0002
        /*0022*/ 	.short	0x0010
        /*0024*/ 	.byte	0x00, 0xf5, 0x21, 0x00


	//----- nvinfo : EIATTR_KPARAM_INFO
	.align		4
.L_33:
        /*0028*/ 	.byte	0x04, 0x17
        /*002a*/ 	.short	(.L_35 - .L_34)
.L_34:
        /*002c*/ 	.word	0x00000000
        /*0030*/ 	.short	0x0001
        /*0032*/ 	.short	0x0008
        /*0034*/ 	.byte	0x00, 0xf5, 0x21, 0x00


	//----- nvinfo : EIATTR_KPARAM_INFO
	.align		4
.L_35:
        /*0038*/ 	.byte	0x04, 0x17
        /*003a*/ 	.short	(.L_37 - .L_36)
.L_36:
        /*003c*/ 	.word	0x00000000
        /*0040*/ 	.short	0x0000
        /*0042*/ 	.short	0x0000
        /*0044*/ 	.byte	0x00, 0xf0, 0x11, 0x00


	//----- nvinfo : EIATTR_SPARSE_MMA_MASK
	.align		4
.L_37:
        /*0048*/ 	.byte	0x03, 0x50
        /*004a*/ 	.short	0x0000


	//----- nvinfo : EIATTR_MAXREG_COUNT
	.align		4
        /*004c*/ 	.byte	0x03, 0x1b
        /*004e*/ 	.short	0x00ff


	//----- nvinfo : EIATTR_MERCURY_ISA_VERSION
	.align		4
        /*0050*/ 	.byte	0x03, 0x5f
        /*0052*/ 	.short	0x0101


	//----- nvinfo : EIATTR_VRC_CTA_INIT_COUNT
	.align		4
        /*0054*/ 	.byte	0x02, 0x4a
	.zero		1
	.zero		1


	//----- nvinfo : EIATTR_EXIT_INSTR_OFFSETS
	.align		4
        /*0058*/ 	.byte	0x04, 0x1c
        /*005a*/ 	.short	(.L_39 - .L_38)


	//   ....[0]....
.L_38:
        /*005c*/ 	.word	0x00000100


	//----- nvinfo : EIATTR_CBANK_PARAM_SIZE
	.align		4
.L_39:
        /*0060*/ 	.byte	0x03, 0x19
        /*0062*/ 	.short	0x0020


	//----- nvinfo : EIATTR_PARAM_CBANK
	.align		4
        /*0064*/ 	.byte	0x04, 0x0a
        /*0066*/ 	.short	(.L_41 - .L_40)
	.align		4
.L_40:
        /*0068*/ 	.word	index@(.nv.constant0._Z9matrixAddiPjS_S_)
        /*006c*/ 	.short	0x0380
        /*006e*/ 	.short	0x0020


	//----- nvinfo : EIATTR_SW_WAR
	.align		4
.L_41:
        /*0070*/ 	.byte	0x04, 0x36
        /*0072*/ 	.short	(.L_43 - .L_42)
.L_42:
        /*0074*/ 	.word	0x00000008
.L_43:


//--------------------- .nv.callgraph             --------------------------
	.section	.nv.callgraph,"",@"SHT_CUDA_CALLGRAPH"
	.align	4
	.sectionentsize	8
	.align		4
        /*0000*/ 	.word	0x00000000
	.align		4
        /*0004*/ 	.word	0xffffffff
	.align		4
        /*0008*/ 	.word	0x00000000
	.align		4
        /*000c*/ 	.word	0xfffffffe
	.align		4
        /*0010*/ 	.word	0x00000000
	.align		4
        /*0014*/ 	.word	0xfffffffd
	.align		4
        /*0018*/ 	.word	0x00000000
	.align		4
        /*001c*/ 	.word	0xfffffffc


//--------------------- .text._Z9matrixMuliPjS_S_ --------------------------
	.section	.text._Z9matrixMuliPjS_S_,"ax",@progbits
	.align	128
        .global         _Z9matrixMuliPjS_S_
        .type           _Z9matrixMuliPjS_S_,@function
        .size           _Z9matrixMuliPjS_S_,(.L_x_7 - _Z9matrixMuliPjS_S_)
        .other          _Z9matrixMuliPjS_S_,@"STO_CUDA_ENTRY STV_DEFAULT"
_Z9matrixMuliPjS_S_:
.text._Z9matrixMuliPjS_S_:
[----:B------:R-:W-:Y:S08]  /*0000*/  LDC R1, c[0x0][0x37c] ;  /* 0x0000df00ff017b82 */ /* 0x000ff00000000800 */
[----:B------:R-:W0:Y:S01]  /*0010*/  LDC R0, c[0x0][0x380] ;  /* 0x0000e000ff007b82 */ /* 0x000e220000000800 */
[----:B------:R-:W1:Y:S01]  /*0020*/  S2R R3, SR_TID.X ;  /* 0x0000000000037919 */ /* 0x000e620000002100 */
[----:B------:R-:W2:Y:S01]  /*0030*/  LDCU.64 UR4, c[0x0][0x358] ;  /* 0x00006b00ff0477ac */ /* 0x000ea20008000a00 */
[----:B------:R-:W-:-:S05]  /*0040*/  HFMA2 R20, -RZ, RZ, 0, 0 ;  /* 0x00000000ff147431 */ /* 0x000fca00000001ff */
[----:B------:R-:W3:Y:S01]  /*0050*/  S2UR UR6, SR_CTAID.X ;  /* 0x00000000000679c3 */ /* 0x000ee20000002500 */
[C---:B0-----:R-:W-:Y:S01]  /*0060*/  ISETP.GE.AND P0, PT, R0.reuse, 0x1, PT ;  /* 0x000000010000780c */ /* 0x041fe20003f06270 */
[----:B---3--:R-:W-:-:S12]  /*0070*/  IMAD R4, R0, UR6, RZ ;  /* 0x0000000600047c24 */ /* 0x008fd8000f8e02ff */
[----:B-12---:R-:W-:Y:S05]  /*0080*/  @!P0 BRA `(.L_x_0) ;  /* 0x00000008002c8947 */ /* 0x006fea0003800000 */
[C---:B------:R-:W-:Y:S02]  /*0090*/  ISETP.GE.U32.AND P1, PT, R0.reuse, 0x8, PT ;  /* 0x000000080000780c */ /* 0x040fe40003f26070 */
[----:B------:R-:W-:Y:S02]  /*00a0*/  LOP3.LUT R5, R0, 0x7, RZ, 0xc0, !PT ;  /* 0x0000000700057812 */ /* 0x000fe400078ec0ff */
[----:B------:R-:W-:Y:S02]  /*00b0*/  MOV R7, RZ ;  /* 0x000000ff00077202 */ /* 0x000fe40000000f00 */
[----:B------:R-:W-:Y:S02]  /*00c0*/  ISETP.NE.AND P0, PT, R5, RZ, PT ;  /* 0x000000ff0500720c */ /* 0x000fe40003f05270 */
[----:B------:R-:W-:-:S05]  /*00d0*/  MOV R20, RZ ;  /* 0x000000ff00147202 */ /* 0x000fca0000000f00 */
[----:B------:R-:W-:Y:S06]  /*00e0*/  @!P1 BRA `(.L_x_1) ;  /* 0x0000000000fc9947 */ /* 0x000fec0003800000 */
[----:B------:R-:W0:Y:S01]  /*00f0*/  LDC.64 R8, c[0x0][0x388] ;  /* 0x0000e200ff087b82 */ /* 0x000e220000000a00 */
[C---:B------:R-:W-:Y:S01]  /*0100*/  LOP3.LUT R7, R0.reuse, 0x7ffffff8, RZ, 0xc0, !PT ;  /* 0x7ffffff800077812 */ /* 0x040fe200078ec0ff */
[C-C-:B------:R-:W-:Y:S01]  /*0110*/  IMAD R10, R0.reuse, 0x3, R3.reuse ;  /* 0x00000003000a7824 */ /* 0x140fe200078e0203 */
[----:B------:R-:W-:Y:S01]  /*0120*/  IADD3 R2, PT, PT, R3, R0, RZ ;  /* 0x0000000003027210 */ /* 0x000fe20007ffe0ff */
[C-C-:B------:R-:W-:Y:S01]  /*0130*/  IMAD R11, R0.reuse, 0x4, R3.reuse ;  /* 0x00000004000b7824 */ /* 0x140fe200078e0203 */
[----:B------:R-:W-:Y:S01]  /*0140*/  MOV R20, RZ ;  /* 0x000000ff00147202 */ /* 0x000fe20000000f00 */
[C-C-:B------:R-:W-:Y:S01]  /*0150*/  IMAD R24, R0.reuse, 0x5, R3.reuse ;  /* 0x0000000500187824 */ /* 0x140fe200078e0203 */
[----:B------:R-:W-:Y:S01]  /*0160*/  IADD3 R6, PT, PT, -R7, RZ, RZ ;  /* 0x000000ff07067210 */ /* 0x000fe20007ffe1ff */
[----:B------:R-:W1:Y:S01]  /*0170*/  LDC.64 R12, c[0x0][0x390] ;  /* 0x0000e400ff0c7b82 */ /* 0x000e620000000a00 */
[C-C-:B------:R-:W-:Y:S02]  /*0180*/  IMAD R25, R0.reuse, 0x6, R3.reuse ;  /* 0x0000000600197824 */ /* 0x140fe400078e0203 */
[----:B------:R-:W-:-:S02]  /*0190*/  IMAD R26, R0, 0x7, R3 ;  /* 0x00000007001a7824 */ /* 0x000fc400078e0203 */
[----:B0-----:R-:W-:-:S03]  /*01a0*/  IMAD.WIDE.U32 R8, R4, 0x4, R8 ;  /* 0x0000000404087825 */ /* 0x001fc600078e0008 */
[----:B------:R-:W-:Y:S02]  /*01b0*/  IADD3 R21, P1, PT, R8, 0x10, RZ ;  /* 0x0000001008157810 */ /* 0x000fe40007f3e0ff */
[C---:B------:R-:W-:Y:S01]  /*01c0*/  LEA R8, R0.reuse, R3, 0x1 ;  /* 0x0000000300087211 */ /* 0x040fe200078e08ff */
[----:B-1----:R-:W-:Y:S01]  /*01d0*/  IMAD.WIDE.U32 R16, R3, 0x4, R12 ;  /* 0x0000000403107825 */ /* 0x002fe200078e000c */
[----:B------:R-:W-:Y:S02]  /*01e0*/  IADD3.X R28, PT, PT, RZ, R9, RZ, P1, !PT ;  /* 0x00000009ff1c7210 */ /* 0x000fe40000ffe4ff */
[----:B------:R-:W-:-:S07]  /*01f0*/  SHF.L.U32 R9, R0, 0x3, RZ ;  /* 0x0000000300097819 */ /* 0x000fce00000006ff */
.L_x_2:
[----:B------:R-:W-:Y:S01]  /*0200*/  MOV R14, R21 ;  /* 0x00000015000e7202 */ /* 0x000fe20000000f00 */
[----:B------:R-:W2:Y:S01]  /*0210*/  LDG.E R22, desc[UR4][R16.64] ;  /* 0x0000000410167981 */ /* 0x000ea2000c1e1900 */
[----:B------:R-:W-:-:S05]  /*0220*/  MOV R15, R28 ;  /* 0x0000001c000f7202 */ /* 0x000fca0000000f00 */
[----:B------:R-:W2:Y:S01]  /*0230*/  LDG.E R21, desc[UR4][R14.64+-0x10] ;  /* 0xfffff0040e157981 */ /* 0x000ea2000c1e1900 */
[----:B------:R-:W-:-:S03]  /*0240*/  IMAD.WIDE.U32 R18, R2, 0x4, R12 ;  /* 0x0000000402127825 */ /* 0x000fc600078e000c */
[----:B------:R-:W3:Y:S04]  /*0250*/  LDG.E R23, desc[UR4][R14.64+-0xc] ;  /* 0xfffff4040e177981 */ /* 0x000ee8000c1e1900 */
[----:B------:R-:W3:Y:S04]  /*0260*/  LDG.E R18, desc[UR4][R18.64] ;  /* 0x0000000412127981 */ /* 0x000ee8000c1e1900 */
[----:B------:R-:W4:Y:S04]  /*0270*/  LDG.E R28, desc[UR4][R14.64+-0x8] ;  /* 0xfffff8040e1c7981 */ /* 0x000f28000c1e1900 */
[----:B------:R-:W5:Y:S01]  /*0280*/  LDG.E R29, desc[UR4][R14.64+-0x4] ;  /* 0xfffffc040e1d7981 */ /* 0x000f62000c1e1900 */
[----:B--2---:R-:W-:-:S02]  /*0290*/  IMAD R22, R21, R22, R20 ;  /* 0x0000001615167224 */ /* 0x004fc400078e0214 */
[----:B------:R-:W-:-:S06]  /*02a0*/  IMAD.WIDE.U32 R20, R8, 0x4, R12 ;  /* 0x0000000408147825 */ /* 0x000fcc00078e000c */
[----:B------:R-:W4:Y:S01]  /*02b0*/  LDG.E R20, desc[UR4][R20.64] ;  /* 0x0000000414147981 */ /* 0x000f22000c1e1900 */
[----:B---3--:R-:W-:Y:S02]  /*02c0*/  IMAD R27, R23, R18, R22 ;  /* 0x00000012171b7224 */ /* 0x008fe400078e0216 */
[----:B------:R-:W-:-:S06]  /*02d0*/  IMAD.WIDE.U32 R22, R10, 0x4, R12 ;  /* 0x000000040a167825 */ /* 0x000fcc00078e000c */
[----:B------:R-:W5:Y:S01]  /*02e0*/  LDG.E R22, desc[UR4][R22.64] ;  /* 0x0000000416167981 */ /* 0x000f62000c1e1900 */
[----:B------:R-:W-:-:S06]  /*02f0*/  IMAD.WIDE.U32 R18, R11, 0x4, R12 ;  /* 0x000000040b127825 */ /* 0x000fcc00078e000c */
[----:B------:R-:W2:Y:S01]  /*0300*/  LDG.E R18, desc[UR4][R18.64] ;  /* 0x0000000412127981 */ /* 0x000ea2000c1e1900 */
[----:B----4-:R-:W-:-:S03]  /*0310*/  IMAD R27, R28, R20, R27 ;  /* 0x000000141c1b7224 */ /* 0x010fc600078e021b */
[----:B------:R-:W2:Y:S01]  /*0320*/  LDG.E R28, desc[UR4][R14.64] ;  /* 0x000000040e1c7981 */ /* 0x000ea2000c1e1900 */
[----:B------:R-:W-:-:S04]  /*0330*/  IMAD.WIDE.U32 R20, R24, 0x4, R12 ;  /* 0x0000000418147825 */ /* 0x000fc800078e000c */
[----:B-----5:R-:W-:Y:S02]  /*0340*/  IMAD R27, R29, R22, R27 ;  /* 0x000000161d1b7224 */ /* 0x020fe400078e021b */
[----:B------:R-:W3:Y:S04]  /*0350*/  LDG.E R20, desc[UR4][R20.64] ;  /* 0x0000000414147981 */ /* 0x000ee8000c1e1900 */
[----:B------:R-:W3:Y:S01]  /*0360*/  LDG.E R29, desc[UR4][R14.64+0x4] ;  /* 0x000004040e1d7981 */ /* 0x000ee2000c1e1900 */
[----:B------:R-:W-:-:S06]  /*0370*/  IMAD.WIDE.U32 R22, R25, 0x4, R12 ;  /* 0x0000000419167825 */ /* 0x000fcc00078e000c */
[----:B------:R-:W4:Y:S01]  /*0380*/  LDG.E R22, desc[UR4][R22.64] ;  /* 0x0000000416167981 */ /* 0x000f22000c1e1900 */
[----:B--2---:R-:W-:-:S03]  /*0390*/  IMAD R27, R28, R18, R27 ;  /* 0x000000121c1b7224 */ /* 0x004fc600078e021b */
[----:B------:R-:W4:Y:S01]  /*03a0*/  LDG.E R28, desc[UR4][R14.64+0x8] ;  /* 0x000008040e1c7981 */ /* 0x000f22000c1e1900 */
[----:B------:R-:W-:-:S06]  /*03b0*/  IMAD.WIDE.U32 R18, R26, 0x4, R12 ;  /* 0x000000041a127825 */ /* 0x000fcc00078e000c */
[----:B------:R-:W2:Y:S01]  /*03c0*/  LDG.E R18, desc[UR4][R18.64] ;  /* 0x0000000412127981 */ /* 0x000ea2000c1e1900 */
[----:B---3--:R-:W-:-:S03]  /*03d0*/  IMAD R27, R29, R20, R27 ;  /* 0x000000141d1b7224 */ /* 0x008fc600078e021b */
[----:B------:R-:W2:Y:S01]  /*03e0*/  LDG.E R29, desc[UR4][R14.64+0xc] ;  /* 0x00000c040e1d7981 */ /* 0x000ea2000c1e1900 */
[----:B------:R-:W-:Y:S01]  /*03f0*/  IADD3 R21, P1, PT, R14, 0x20, RZ ;  /* 0x000000200e157810 */ /* 0x000fe20007f3e0ff */
[----:B------:R-:W-:Y:S01]  /*0400*/  VIADD R6, R6, 0x8 ;  /* 0x0000000806067836 */ /* 0x000fe20000000000 */
[C---:B------:R-:W-:Y:S01]  /*0410*/  IADD3 R2, PT, PT, R9.reuse, R2, RZ ;  /* 0x0000000209027210 */ /* 0x040fe20007ffe0ff */
[C---:B------:R-:W-:Y:S01]  /*0420*/  IMAD.IADD R25, R9.reuse, 0x1, R25 ;  /* 0x0000000109197824 */ /* 0x040fe200078e0219 */
[C---:B------:R-:W-:Y:S01]  /*0430*/  IADD3 R8, PT, PT, R9.reuse, R8, RZ ;  /* 0x0000000809087210 */ /* 0x040fe20007ffe0ff */
[C---:B------:R-:W-:Y:S01]  /*0440*/  IMAD.WIDE.U32 R16, R9.reuse, 0x4, R16 ;  /* 0x0000000409107825 */ /* 0x040fe200078e0010 */
[C---:B------:R-:W-:Y:S02]  /*0450*/  IADD3 R10, PT, PT, R9.reuse, R10, RZ ;  /* 0x0000000a090a7210 */ /* 0x040fe40007ffe0ff */
[C---:B------:R-:W-:Y:S02]  /*0460*/  IADD3 R11, PT, PT, R9.reuse, R11, RZ ;  /* 0x0000000b090b7210 */ /* 0x040fe40007ffe0ff */
[----:B------:R-:W-:-:S02]  /*0470*/  IADD3 R24, PT, PT, R9, R24, RZ ;  /* 0x0000001809187210 */ /* 0x000fc40007ffe0ff */
[----:B------:R-:W-:Y:S01]  /*0480*/  IADD3 R26, PT, PT, R9, R26, RZ ;  /* 0x0000001a091a7210 */ /* 0x000fe20007ffe0ff */
[----:B----4-:R-:W-:Y:S01]  /*0490*/  IMAD R27, R28, R22, R27 ;  /* 0x000000161c1b7224 */ /* 0x010fe200078e021b */
[----:B------:R-:W-:Y:S02]  /*04a0*/  IADD3.X R28, PT, PT, RZ, R15, RZ, P1, !PT ;  /* 0x0000000fff1c7210 */ /* 0x000fe40000ffe4ff */
[----:B------:R-:W-:Y:S01]  /*04b0*/  ISETP.NE.AND P1, PT, R6, RZ, PT ;  /* 0x000000ff0600720c */ /* 0x000fe20003f25270 */
[----:B--2---:R-:W-:-:S12]  /*04c0*/  IMAD R20, R29, R18, R27 ;  /* 0x000000121d147224 */ /* 0x004fd800078e021b */
[----:B------:R-:W-:Y:S05]  /*04d0*/  @P1 BRA `(.L_x_2) ;  /* 0xfffffffc00481947 */ /* 0x000fea000383ffff */
.L_x_1:
[----:B------:R-:W-:Y:S05]  /*04e0*/  @!P0 BRA `(.L_x_0) ;  /* 0x0000000400148947 */ /* 0x000fea0003800000 */
[----:B------:R-:W-:Y:S02]  /*04f0*/  ISETP.GE.U32.AND P1, PT, R5, 0x4, PT ;  /* 0x000000040500780c */ /* 0x000fe40003f26070 */
[----:B------:R-:W-:-:S04]  /*0500*/  LOP3.LUT R2, R0, 0x3, RZ, 0xc0, !PT ;  /* 0x0000000300027812 */ /* 0x000fc800078ec0ff */
[----:B------:R-:W-:-:S07]  /*0510*/  ISETP.NE.AND P0, PT, R2, RZ, PT ;  /* 0x000000ff0200720c */ /* 0x000fce0003f05270 */
[----:B------:R-:W-:Y:S06]  /*0520*/  @!P1 BRA `(.L_x_3) ;  /* 0x0000000000789947 */ /* 0x000fec0003800000 */
[----:B------:R-:W0:Y:S01]  /*0530*/  LDC.64 R8, c[0x0][0x390] ;  /* 0x0000e400ff087b82 */ /* 0x000e220000000a00 */
[-C--:B------:R-:W-:Y:S01]  /*0540*/  IMAD R15, R7, R0.reuse, R3 ;  /* 0x00000000070f7224 */ /* 0x080fe200078e0203 */
[CC--:B------:R-:W-:Y:S02]  /*0550*/  IADD3 R5, PT, PT, R4.reuse, R7.reuse, RZ ;  /* 0x0000000704057210 */ /* 0x0c0fe40007ffe0ff */
[----:B------:R-:W-:Y:S02]  /*0560*/  IADD3 R6, P1, PT, R4, R7, RZ ;  /* 0x0000000704067210 */ /* 0x000fe40007f3e0ff */
[----:B------:R-:W-:Y:S02]  /*0570*/  IADD3 R17, PT, PT, R15, R0, RZ ;  /* 0x000000000f117210 */ /* 0x000fe40007ffe0ff */
[----:B------:R-:W1:Y:S01]  /*0580*/  LDC.64 R18, c[0x0][0x388] ;  /* 0x0000e200ff127b82 */ /* 0x000e620000000a00 */
[----:B------:R-:W-:-:S07]  /*0590*/  IADD3.X R16, PT, PT, RZ, RZ, RZ, P1, !PT ;  /* 0x000000ffff107210 */ /* 0x000fce0000ffe4ff */
[----:B------:R-:W2:Y:S01]  /*05a0*/  LDC.64 R10, c[0x0][0x388] ;  /* 0x0000e200ff0a7b82 */ /* 0x000ea20000000a00 */
[----:B0-----:R-:W-:-:S04]  /*05b0*/  IMAD.WIDE.U32 R14, R15, 0x4, R8 ;  /* 0x000000040f0e7825 */ /* 0x001fc800078e0008 */
[C---:B------:R-:W-:Y:S01]  /*05c0*/  IMAD.WIDE.U32 R12, R17.reuse, 0x4, R8 ;  /* 0x00000004110c7825 */ /* 0x040fe200078e0008 */
[-C--:B------:R-:W-:Y:S01]  /*05d0*/  IADD3 R17, PT, PT, R17, R0.reuse, RZ ;  /* 0x0000000011117210 */ /* 0x080fe20007ffe0ff */
[----:B------:R-:W3:Y:S02]  /*05e0*/  LDG.E R14, desc[UR4][R14.64] ;  /* 0x000000040e0e7981 */ /* 0x000ee4000c1e1900 */
[----:B-1----:R-:W-:Y:S01]  /*05f0*/  IMAD.WIDE.U32 R18, R5, 0x4, R18 ;  /* 0x0000000405127825 */ /* 0x002fe200078e0012 */
[----:B------:R-:W-:Y:S01]  /*0600*/  IADD3 R21, PT, PT, R17, R0, RZ ;  /* 0x0000000011157210 */ /* 0x000fe20007ffe0ff */
[----:B------:R-:W4:Y:S04]  /*0610*/  LDG.E R12, desc[UR4][R12.64] ;  /* 0x000000040c0c7981 */ /* 0x000f28000c1e1900 */
[----:B------:R-:W3:Y:S01]  /*0620*/  LDG.E R5, desc[UR4][R18.64] ;  /* 0x0000000412057981 */ /* 0x000ee2000c1e1900 */
[----:B--2---:R-:W-:-:S04]  /*0630*/  LEA R10, P1, R6, R10, 0x2 ;  /* 0x0000000a060a7211 */ /* 0x004fc800078210ff */
[----:B------:R-:W-:Y:S01]  /*0640*/  LEA.HI.X R11, R6, R11, R16, 0x2, P1 ;  /* 0x0000000b060b7211 */ /* 0x000fe200008f1410 */
[----:B------:R-:W-:-:S04]  /*0650*/  IMAD.WIDE.U32 R16, R17, 0x4, R8 ;  /* 0x0000000411107825 */ /* 0x000fc800078e0008 */
[----:B------:R-:W4:Y:S01]  /*0660*/  LDG.E R6, desc[UR4][R10.64+0x4] ;  /* 0x000004040a067981 */ /* 0x000f22000c1e1900 */
[----:B------:R-:W-:-:S03]  /*0670*/  IMAD.WIDE.U32 R8, R21, 0x4, R8 ;  /* 0x0000000415087825 */ /* 0x000fc600078e0008 */
[----:B------:R-:W2:Y:S04]  /*0680*/  LDG.E R16, desc[UR4][R16.64] ;  /* 0x0000000410107981 */ /* 0x000ea8000c1e1900 */
[----:B------:R-:W2:Y:S04]  /*0690*/  LDG.E R22, desc[UR4][R10.64+0x8] ;  /* 0x000008040a167981 */ /* 0x000ea8000c1e1900 */
[----:B------:R-:W5:Y:S04]  /*06a0*/  LDG.E R8, desc[UR4][R8.64] ;  /* 0x0000000408087981 */ /* 0x000f68000c1e1900 */
[----:B------:R-:W5:Y:S01]  /*06b0*/  LDG.E R18, desc[UR4][R10.64+0xc] ;  /* 0x00000c040a127981 */ /* 0x000f62000c1e1900 */
[----:B------:R-:W-:-:S02]  /*06c0*/  VIADD R7, R7, 0x4 ;  /* 0x0000000407077836 */ /* 0x000fc40000000000 */
[----:B---3--:R-:W-:-:S04]  /*06d0*/  IMAD R5, R5, R14, R20 ;  /* 0x0000000e05057224 */ /* 0x008fc800078e0214 */
[----:B----4-:R-:W-:-:S04]  /*06e0*/  IMAD R5, R6, R12, R5 ;  /* 0x0000000c06057224 */ /* 0x010fc800078e0205 */
[----:B--2---:R-:W-:-:S04]  /*06f0*/  IMAD R5, R22, R16, R5 ;  /* 0x0000001016057224 */ /* 0x004fc800078e0205 */
[----:B-----5:R-:W-:-:S07]  /*0700*/  IMAD R20, R18, R8, R5 ;  /* 0x0000000812147224 */ /* 0x020fce00078e0205 */
.L_x_3:
[----:B------:R-:W-:Y:S05]  /*0710*/  @!P0 BRA `(.L_x_0) ;  /* 0x0000000000888947 */ /* 0x000fea0003800000 */
[----:B------:R-:W-:Y:S02]  /*0720*/  ISETP.NE.AND P1, PT, R2, 0x1, PT ;  /* 0x000000010200780c */ /* 0x000fe40003f25270 */
[----:B------:R-:W-:-:S04]  /*0730*/  LOP3.LUT R5, R0, 0x1, RZ, 0xc0, !PT ;  /* 0x0000000100057812 */ /* 0x000fc800078ec0ff */
[----:B------:R-:W-:-:S07]  /*0740*/  ISETP.NE.U32.AND P0, PT, R5, 0x1, PT ;  /* 0x000000010500780c */ /* 0x000fce0003f05070 */
[----:B------:R-:W-:Y:S06]  /*0750*/  @!P1 BRA `(.L_x_4) ;  /* 0x0000000000509947 */ /* 0x000fec0003800000 */
[----:B------:R-:W0:Y:S01]  /*0760*/  LDC.64 R12, c[0x0][0x388] ;  /* 0x0000e200ff0c7b82 */ /* 0x000e220000000a00 */
[CC--:B------:R-:W-:Y:S01]  /*0770*/  IADD3 R15, PT, PT, R4.reuse, R7.reuse, RZ ;  /* 0x00000007040f7210 */ /* 0x0c0fe20007ffe0ff */
[----:B------:R-:W-:Y:S01]  /*0780*/  IMAD R5, R7, R0, R3 ;  /* 0x0000000007057224 */ /* 0x000fe200078e0203 */
[----:B------:R-:W-:-:S04]  /*0790*/  IADD3 R2, P1, PT, R4, R7, RZ ;  /* 0x0000000704027210 */ /* 0x000fc80007f3e0ff */
[----:B------:R-:W-:Y:S01]  /*07a0*/  IADD3.X R6, PT, PT, RZ, RZ, RZ, P1, !PT ;  /* 0x000000ffff067210 */ /* 0x000fe20000ffe4ff */
[----:B------:R-:W1:Y:S01]  /*07b0*/  LDC.64 R10, c[0x0][0x388] ;  /* 0x0000e200ff0a7b82 */ /* 0x000e620000000a00 */
[----:B------:R-:W-:-:S07]  /*07c0*/  IADD3 R17, PT, PT, R5, R0, RZ ;  /* 0x0000000005117210 */ /* 0x000fce0007ffe0ff */
[----:B------:R-:W2:Y:S01]  /*07d0*/  LDC.64 R8, c[0x0][0x390] ;  /* 0x0000e400ff087b82 */ /* 0x000ea20000000a00 */
[----:B0-----:R-:W-:-:S06]  /*07e0*/  IMAD.WIDE.U32 R14, R15, 0x4, R12 ;  /* 0x000000040f0e7825 */ /* 0x001fcc00078e000c */
[----:B------:R-:W3:Y:S01]  /*07f0*/  LDG.E R15, desc[UR4][R14.64] ;  /* 0x000000040e0f7981 */ /* 0x000ee2000c1e1900 */
[----:B-1----:R-:W-:-:S04]  /*0800*/  LEA R10, P1, R2, R10, 0x2 ;  /* 0x0000000a020a7211 */ /* 0x002fc800078210ff */
[----:B------:R-:W-:Y:S01]  /*0810*/  LEA.HI.X R11, R2, R11, R6, 0x2, P1 ;  /* 0x0000000b020b7211 */ /* 0x000fe200008f1406 */
[----:B--2---:R-:W-:-:S05]  /*0820*/  IMAD.WIDE.U32 R12, R5, 0x4, R8 ;  /* 0x00000004050c7825 */ /* 0x004fca00078e0008 */
[----:B------:R-:W2:Y:S01]  /*0830*/  LDG.E R11, desc[UR4][R10.64+0x4] ;  /* 0x000004040a0b7981 */ /* 0x000ea2000c1e1900 */
[----:B------:R-:W-:-:S03]  /*0840*/  IMAD.WIDE.U32 R8, R17, 0x4, R8 ;  /* 0x0000000411087825 */ /* 0x000fc600078e0008 */
[----:B------:R-:W3:Y:S04]  /*0850*/  LDG.E R12, desc[UR4][R12.64] ;  /* 0x000000040c0c7981 */ /* 0x000ee8000c1e1900 */
[----:B------:R-:W2:Y:S01]  /*0860*/  LDG.E R8, desc[UR4][R8.64] ;  /* 0x0000000408087981 */ /* 0x000ea2000c1e1900 */
[----:B------:R-:W-:Y:S01]  /*0870*/  IADD3 R7, PT, PT, R7, 0x2, RZ ;  /* 0x0000000207077810 */ /* 0x000fe20007ffe0ff */
[----:B---3--:R-:W-:-:S04]  /*0880*/  IMAD R20, R15, R12, R20 ;  /* 0x0000000c0f147224 */ /* 0x008fc800078e0214 */
[----:B--2---:R-:W-:-:S07]  /*0890*/  IMAD R20, R11, R8, R20 ;  /* 0x000000080b147224 */ /* 0x004fce00078e0214 */
.L_x_4:
[----:B------:R-:W-:Y:S05]  /*08a0*/  @P0 BRA `(.L_x_0) ;  /* 0x0000000000240947 */ /* 0x000fea0003800000 */
[----:B------:R-:W0:Y:S01]  /*08b0*/  LDC.64 R8, c[0x0][0x388] ;  /* 0x0000e200ff087b82 */ /* 0x000e220000000a00 */
[----:B------:R-:W-:Y:S01]  /*08c0*/  IADD3 R5, PT, PT, R4, R7, RZ ;  /* 0x0000000704057210 */ /* 0x000fe20007ffe0ff */
[----:B------:R-:W-:-:S06]  /*08d0*/  IMAD R13, R7, R0, R3 ;  /* 0x00000000070d7224 */ /* 0x000fcc00078e0203 */
[----:B------:R-:W1:Y:S01]  /*08e0*/  LDC.64 R10, c[0x0][0x390] ;  /* 0x0000e400ff0a7b82 */ /* 0x000e620000000a00 */
[----:B0-----:R-:W-:-:S06]  /*08f0*/  IMAD.WIDE.U32 R6, R5, 0x4, R8 ;  /* 0x0000000405067825 */ /* 0x001fcc00078e0008 */
[----:B------:R-:W2:Y:S01]  /*0900*/  LDG.E R7, desc[UR4][R6.64] ;  /* 0x0000000406077981 */ /* 0x000ea2000c1e1900 */
[----:B-1----:R-:W-:-:S06]  /*0910*/  IMAD.WIDE.U32 R8, R13, 0x4, R10 ;  /* 0x000000040d087825 */ /* 0x002fcc00078e000a */
[----:B------:R-:W2:Y:S02]  /*0920*/  LDG.E R8, desc[UR4][R8.64] ;  /* 0x0000000408087981 */ /* 0x000ea4000c1e1900 */
[----:B--2---:R-:W-:-:S07]  /*0930*/  IMAD R20, R7, R8, R20 ;  /* 0x0000000807147224 */ /* 0x004fce00078e0214 */
.L_x_0:
[----:B------:R-:W0:Y:S01]  /*0940*/  LDC.64 R6, c[0x0][0x398] ;  /* 0x0000e600ff067b82 */ /* 0x000e220000000a00 */
[----:B------:R-:W-:-:S05]  /*0950*/  IADD3 R3, PT, PT, R4, R3, RZ ;  /* 0x0000000304037210 */ /* 0x000fca0007ffe0ff */
[----:B0-----:R-:W-:-:S05]  /*0960*/  IMAD.WIDE R2, R3, 0x4, R6 ;  /* 0x0000000403027825 */ /* 0x001fca00078e0206 */
[----:B------:R-:W-:Y:S01]  /*0970*/  STG.E desc[UR4][R2.64], R20 ;  /* 0x0000001402007986 */ /* 0x000fe2000c101904 */
[----:B------:R-:W-:Y:S05]  /*0980*/  EXIT ;  /* 0x000000000000794d */ /* 0x000fea0003800000 */
.L_x_5:
[----:B------:R-:W-:-:S00]  /*0990*/  BRA `(.L_x_5) ;  /* 0xfffffffc00fc7947 */ /* 0x000fc0000383ffff */
[----:B------:R-:W-:-:S00]  /*09a0*/  NOP ;  /* 0x0000000000007918 */ /* 0x000fc00000000000 */
        /* <DEDUP_REMOVED lines=13> */
.L_x_7:


//--------------------- .text._Z9matrixAddiPjS_S_ --------------------------
	.section	.text._Z9matrixAddiPjS_S_,"ax",@progbits
	.align	128
        .global         _Z9matrixAddiPjS_S_
        .type           _Z9matrixAddiPjS_S_,@function
        .size           _Z9matrixAddiPjS_S_,(.L_x_8 - _Z9matrixAddiPjS_S_)
        .other          _Z9matrixAddiPjS_S_,@"STO_CUDA_ENTRY STV_DEFAULT"
_Z9matrixAddiPjS_S_:
.text._Z9matrixAddiPjS_S_:
[----:B------:R-:W-:Y:S01]  /*0000*/  LDC R1, c[0x0][0x37c] ;  /* 0x0000df00ff017b82 */ /* 0x000fe20000000800 */
[----:B------:R-:W0:Y:S07]  /*0010*/  S2R R9, SR_TID.X ;  /* 0x0000000000097919 */ /* 0x000e2e0000002100 */
[----:B------:R-:W0:Y:S01]  /*0020*/  S2UR UR6, SR_CTAID.X ;  /* 0x00000000000679c3 */ /* 0x000e220000002500 */
[----:B------:R-:W1:Y:S07]  /*0030*/  LDCU.64 UR4, c[0x0][0x358] ;  /* 0x00006b00ff0477ac */ /* 0x000e6e0008000a00 */
[----:B------:R-:W0:Y:S08]  /*0040*/  LDC R0, c[0x0][0x380] ;  /* 0x0000e000ff007b82 */ /* 0x000e300000000800 */
[----:B------:R-:W2:Y:S08]  /*0050*/  LDC.64 R2, c[0x0][0x388] ;  /* 0x0000e200ff027b82 */ /* 0x000eb00000000a00 */
[----:B------:R-:W3:Y:S01]  /*0060*/  LDC.64 R4, c[0x0][0x390] ;  /* 0x0000e400ff047b82 */ /* 0x000ee20000000a00 */
[----:B0-----:R-:W-:-:S07]  /*0070*/  IMAD R9, R0, UR6, R9 ;  /* 0x0000000600097c24 */ /* 0x001fce000f8e0209 */
[----:B------:R-:W0:Y:S01]  /*0080*/  LDC.64 R6, c[0x0][0x398] ;  /* 0x0000e600ff067b82 */ /* 0x000e220000000a00 */
[----:B--2---:R-:W-:-:S06]  /*0090*/  IMAD.WIDE R2, R9, 0x4, R2 ;  /* 0x0000000409027825 */ /* 0x004fcc00078e0202 */
[----:B-1----:R-:W2:Y:S01]  /*00a0*/  LDG.E R2, desc[UR4][R2.64] ;  /* 0x0000000402027981 */ /* 0x002ea2000c1e1900 */
[----:B---3--:R-:W-:-:S06]  /*00b0*/  IMAD.WIDE R4, R9, 0x4, R4 ;  /* 0x0000000409047825 */ /* 0x008fcc00078e0204 */
[----:B------:R-:W2:Y:S01]  /*00c0*/  LDG.E R5, desc[UR4][R4.64] ;  /* 0x0000000404057981 */ /* 0x000ea2000c1e1900 */
[----:B0-----:R-:W-:Y:S01]  /*00d0*/  IMAD.WIDE R6, R9, 0x4, R6 ;  /* 0x0000000409067825 */ /* 0x001fe200078e0206 */
[----:B--2---:R-:W-:-:S05]  /*00e0*/  IADD3 R9, PT, PT, R2, R5, RZ ;  /* 0x0000000502097210 */ /* 0x004fca0007ffe0ff */
[----:B------:R-:W-:Y:S01]  /*00f0*/  STG.E desc[UR4][R6.64], R9 ;  /* 0x0000000906007986 */ /* 0x000fe2000c101904 */
[----:B------:R-:W-:Y:S05]  /*0100*/  EXIT ;  /* 0x000000000000794d */ /* 0x000fea0003800000 */
.L_x_6:
        /* <DEDUP_REMOVED lines=15> */
.L_x_8:


//--------------------- .nv.shared.reserved.0     --------------------------
	.section	.nv.shared.reserved.0,"aw",@nobits
	.weak		__nv_reservedSMEM_offset_0_alias
	.size		__nv_reservedSMEM_offset_0_alias, 0, 64
	.other		__nv_reservedSMEM_offset_0_alias,@"STO_CUDA_RESERVED_SHARED STV_DEFAULT"
__nv_reservedSMEM_offset_0_alias:
	.zero		0
	.zero		64


//--------------------- .nv.constant0._Z9matrixMuliPjS_S_ --------------------------
	.section	.nv.constant0._Z9matrixMuliPjS_S_,"a",@progbits
	.sectionflags	@""
	.align	4
.nv.constant0._Z9matrixMuliPjS_S_:
	.zero		928


//--------------------- .nv.constant0._Z9matrixAddiPjS_S_ --------------------------
	.section	.nv.constant0._Z9matrixAddiPjS_S_,"a",@progbits
	.sectionflags	@""
	.align	4
.nv.constant0._Z9matrixAddiPjS_S_:
	.zero		928


//--------------------- SYMBOLS --------------------------

	.type		.nv.reservedSmem.offset0,@object
	.size		.nv.reservedSmem.offset0,0x4
